//
// Generated by NVIDIA NVVM Compiler
//
// Compiler Build ID: CL-36424714
// Cuda compilation tools, release 13.0, V13.0.88
// Based on NVVM 20.0.0
//

.version 9.0
.target sm_100
.address_size 64

	// .globl	_Z13unroll_KerneliiiiPfS_

.visible .entry _Z13unroll_KerneliiiiPfS_(
	.param .u32 _Z13unroll_KerneliiiiPfS__param_0,
	.param .u32 _Z13unroll_KerneliiiiPfS__param_1,
	.param .u32 _Z13unroll_KerneliiiiPfS__param_2,
	.param .u32 _Z13unroll_KerneliiiiPfS__param_3,
	.param .u64 .ptr .align 1 _Z13unroll_KerneliiiiPfS__param_4,
	.param .u64 .ptr .align 1 _Z13unroll_KerneliiiiPfS__param_5
)
{
	.reg .pred 	%p<13>;
	.reg .b32 	%r<47>;
	.reg .b32 	%f<32>;
	.reg .b64 	%rd<16>;

	ld.param.u32 	%r25, [_Z13unroll_KerneliiiiPfS__param_0];
	ld.param.u32 	%r26, [_Z13unroll_KerneliiiiPfS__param_1];
	ld.param.u32 	%r27, [_Z13unroll_KerneliiiiPfS__param_2];
	ld.param.u32 	%r24, [_Z13unroll_KerneliiiiPfS__param_3];
	ld.param.u64 	%rd6, [_Z13unroll_KerneliiiiPfS__param_4];
	ld.param.u64 	%rd5, [_Z13unroll_KerneliiiiPfS__param_5];
	cvta.to.global.u64 	%rd1, %rd6;
	mov.u32 	%r28, %ctaid.x;
	mov.u32 	%r29, %ntid.x;
	mov.u32 	%r30, %tid.x;
	mad.lo.s32 	%r1, %r28, %r29, %r30;
	sub.s32 	%r31, %r26, %r24;
	sub.s32 	%r32, %r27, %r24;
	mad.lo.s32 	%r33, %r32, %r31, %r32;
	add.s32 	%r34, %r31, %r33;
	add.s32 	%r2, %r32, 1;
	add.s32 	%r3, %r34, 1;
	mad.lo.s32 	%r35, %r25, %r34, %r25;
	setp.ge.s32 	%p1, %r1, %r35;
	@%p1 bra 	$L__BB0_17;
	rem.s32 	%r4, %r1, %r3;
	rem.s32 	%r5, %r4, %r2;
	setp.lt.s32 	%p2, %r24, 1;
	@%p2 bra 	$L__BB0_17;
	cvta.to.global.u64 	%rd7, %rd5;
	mul.wide.s32 	%rd8, %r4, 4;
	add.s64 	%rd2, %rd7, %rd8;
	and.b32  	%r6, %r24, 15;
	add.s32 	%r7, %r6, -1;
	and.b32  	%r8, %r24, 7;
	add.s32 	%r9, %r8, -1;
	and.b32  	%r10, %r24, 2147483632;
	and.b32  	%r11, %r24, 3;
	neg.s32 	%r12, %r10;
	add.s64 	%rd3, %rd1, 32;
	mov.b32 	%r41, 0;
$L__BB0_3:
	setp.lt.u32 	%p3, %r24, 16;
	mov.b32 	%r45, 0;
	@%p3 bra 	$L__BB0_6;
	mov.u32 	%r42, %r5;
	mov.u32 	%r43, %r12;
$L__BB0_5:
	.pragma "nounroll";
	mul.wide.s32 	%rd9, %r42, 4;
	add.s64 	%rd10, %rd3, %rd9;
	ld.global.f32 	%f1, [%rd10+-32];
	st.global.f32 	[%rd2], %f1;
	ld.global.f32 	%f2, [%rd10+-28];
	st.global.f32 	[%rd2], %f2;
	ld.global.f32 	%f3, [%rd10+-24];
	st.global.f32 	[%rd2], %f3;
	ld.global.f32 	%f4, [%rd10+-20];
	st.global.f32 	[%rd2], %f4;
	ld.global.f32 	%f5, [%rd10+-16];
	st.global.f32 	[%rd2], %f5;
	ld.global.f32 	%f6, [%rd10+-12];
	st.global.f32 	[%rd2], %f6;
	ld.global.f32 	%f7, [%rd10+-8];
	st.global.f32 	[%rd2], %f7;
	ld.global.f32 	%f8, [%rd10+-4];
	st.global.f32 	[%rd2], %f8;
	ld.global.f32 	%f9, [%rd10];
	st.global.f32 	[%rd2], %f9;
	ld.global.f32 	%f10, [%rd10+4];
	st.global.f32 	[%rd2], %f10;
	ld.global.f32 	%f11, [%rd10+8];
	st.global.f32 	[%rd2], %f11;
	ld.global.f32 	%f12, [%rd10+12];
	st.global.f32 	[%rd2], %f12;
	ld.global.f32 	%f13, [%rd10+16];
	st.global.f32 	[%rd2], %f13;
	ld.global.f32 	%f14, [%rd10+20];
	st.global.f32 	[%rd2], %f14;
	ld.global.f32 	%f15, [%rd10+24];
	st.global.f32 	[%rd2], %f15;
	ld.global.f32 	%f16, [%rd10+28];
	st.global.f32 	[%rd2], %f16;
	add.s32 	%r43, %r43, 16;
	add.s32 	%r42, %r42, 16;
	setp.ne.s32 	%p4, %r43, 0;
	mov.u32 	%r45, %r10;
	@%p4 bra 	$L__BB0_5;
$L__BB0_6:
	setp.eq.s32 	%p5, %r6, 0;
	@%p5 bra 	$L__BB0_16;
	setp.lt.u32 	%p6, %r7, 7;
	@%p6 bra 	$L__BB0_9;
	add.s32 	%r38, %r45, %r5;
	mul.wide.s32 	%rd11, %r38, 4;
	add.s64 	%rd12, %rd1, %rd11;
	ld.global.f32 	%f17, [%rd12];
	st.global.f32 	[%rd2], %f17;
	ld.global.f32 	%f18, [%rd12+4];
	st.global.f32 	[%rd2], %f18;
	ld.global.f32 	%f19, [%rd12+8];
	st.global.f32 	[%rd2], %f19;
	ld.global.f32 	%f20, [%rd12+12];
	st.global.f32 	[%rd2], %f20;
	ld.global.f32 	%f21, [%rd12+16];
	st.global.f32 	[%rd2], %f21;
	ld.global.f32 	%f22, [%rd12+20];
	st.global.f32 	[%rd2], %f22;
	ld.global.f32 	%f23, [%rd12+24];
	st.global.f32 	[%rd2], %f23;
	ld.global.f32 	%f24, [%rd12+28];
	st.global.f32 	[%rd2], %f24;
	add.s32 	%r45, %r45, 8;
$L__BB0_9:
	setp.eq.s32 	%p7, %r8, 0;
	@%p7 bra 	$L__BB0_16;
	setp.lt.u32 	%p8, %r9, 3;
	@%p8 bra 	$L__BB0_12;
	add.s32 	%r39, %r45, %r5;
	mul.wide.s32 	%rd13, %r39, 4;
	add.s64 	%rd14, %rd1, %rd13;
	ld.global.f32 	%f25, [%rd14];
	st.global.f32 	[%rd2], %f25;
	ld.global.f32 	%f26, [%rd14+4];
	st.global.f32 	[%rd2], %f26;
	ld.global.f32 	%f27, [%rd14+8];
	st.global.f32 	[%rd2], %f27;
	ld.global.f32 	%f28, [%rd14+12];
	st.global.f32 	[%rd2], %f28;
	add.s32 	%r45, %r45, 4;
$L__BB0_12:
	setp.eq.s32 	%p9, %r11, 0;
	@%p9 bra 	$L__BB0_16;
	setp.eq.s32 	%p10, %r11, 1;
	add.s32 	%r40, %r45, %r5;
	mul.wide.s32 	%rd15, %r40, 4;
	add.s64 	%rd4, %rd1, %rd15;
	ld.global.f32 	%f29, [%rd4];
	st.global.f32 	[%rd2], %f29;
	@%p10 bra 	$L__BB0_16;
	setp.eq.s32 	%p11, %r11, 2;
	ld.global.f32 	%f30, [%rd4+4];
	st.global.f32 	[%rd2], %f30;
	@%p11 bra 	$L__BB0_16;
	ld.global.f32 	%f31, [%rd4+8];
	st.global.f32 	[%rd2], %f31;
$L__BB0_16:
	add.s32 	%r41, %r41, 1;
	setp.ne.s32 	%p12, %r41, %r24;
	@%p12 bra 	$L__BB0_3;
$L__BB0_17:
	ret;

}


// ===== COMPILED SASS (sm_100) =====

	.target	sm_100

	.elftype	@"ET_EXEC"


//--------------------- .note.nv.tkinfo           --------------------------
	.section	.note.nv.tkinfo,"",@"SHT_NOTE"
	.sectionflags	@"SHF_NOTE_NV_TKINFO"
	.tkinfo
        /*0018*/ 	.word	0x00000002
        /*0030*/ 	.string	""
        /*0030*/ 	.string	"ptxas"
        /*0030*/ 	.string	"Cuda compilation tools, release 13.0, V13.0.88"
        /*0030*/ 	.string	"Build cuda_13.0.r13.0/compiler.36424714_0"
        /*0030*/ 	.string	"-arch sm_100 -m 64 "



//--------------------- .note.nv.cuinfo           --------------------------
	.section	.note.nv.cuinfo,"",@"SHT_NOTE"
	.sectionflags	@"SHF_NOTE_NV_CUINFO"
        /*0018*/ 	.short	0x0002
        /*001a*/ 	.short	0x0064
        /*001c*/ 	.short	0x0082
	.zero		2


//--------------------- .nv.info                  --------------------------
	.section	.nv.info,"",@"SHT_CUDA_INFO"
	.align	4


	//----- nvinfo : EIATTR_REGCOUNT
	.align		4
        /*0000*/ 	.byte	0x04, 0x2f
        /*0002*/ 	.short	(.L_1 - .L_0)
	.align		4
.L_0:
        /*0004*/ 	.word	index@(_Z13unroll_KerneliiiiPfS_)
        /*0008*/ 	.word	0x0000001a


	//----- nvinfo : EIATTR_FRAME_SIZE
	.align		4
.L_1:
        /*000c*/ 	.byte	0x04, 0x11
        /*000e*/ 	.short	(.L_3 - .L_2)
	.align		4
.L_2:
        /*0010*/ 	.word	index@(_Z13unroll_KerneliiiiPfS_)
        /*0014*/ 	.word	0x00000000


	//----- nvinfo : EIATTR_MIN_STACK_SIZE
	.align		4
.L_3:
        /*0018*/ 	.byte	0x04, 0x12
        /*001a*/ 	.short	(.L_5 - .L_4)
	.align		4
.L_4:
        /*001c*/ 	.word	index@(_Z13unroll_KerneliiiiPfS_)
        /*0020*/ 	.word	0x00000000
.L_5:


//--------------------- .nv.compat                --------------------------
	.section	.nv.compat,"",@"SHT_CUDA_COMPAT_INFO"
	.align	4
        /*0000*/ 	.byte	0x02, 0x09, 0x00, 0x00, 0x02, 0x02, 0x01, 0x00, 0x02, 0x05, 0x05, 0x00, 0x03, 0x07, 0x01, 0x01
        /*0010*/ 	.byte	0x02, 0x03, 0x00, 0x00, 0x02, 0x06, 0x01, 0x00, 0x04, 0x0b, 0x08, 0x00, 0x09, 0x00, 0x00, 0x00
        /*0020*/ 	.byte	0x00, 0x00, 0x00, 0x00


//--------------------- .nv.info._Z13unroll_KerneliiiiPfS_ --------------------------
	.section	.nv.info._Z13unroll_KerneliiiiPfS_,"",@"SHT_CUDA_INFO"
	.sectionflags	@""
	.align	4


	//----- nvinfo : EIATTR_CUDA_API_VERSION
	.align		4
        /*0000*/ 	.byte	0x04, 0x37
        /*0002*/ 	.short	(.L_7 - .L_6)
.L_6:
        /*0004*/ 	.word	0x00000082


	//----- nvinfo : EIATTR_KPARAM_INFO
	.align		4
.L_7:
        /*0008*/ 	.byte	0x04, 0x17
        /*000a*/ 	.short	(.L_9 - .L_8)
.L_8:
        /*000c*/ 	.word	0x00000000
        /*0010*/ 	.short	0x0005
        /*0012*/ 	.short	0x0018
        /*0014*/ 	.byte	0x00, 0xf5, 0x21, 0x00


	//----- nvinfo : EIATTR_KPARAM_INFO
	.align		4
.L_9:
        /*0018*/ 	.byte	0x04, 0x17
        /*001a*/ 	.short	(.L_11 - .L_10)
.L_10:
        /*001c*/ 	.word	0x00000000
        /*0020*/ 	.short	0x0004
        /*0022*/ 	.short	0x0010
        /*0024*/ 	.byte	0x00, 0xf5, 0x21, 0x00


	//----- nvinfo : EIATTR_KPARAM_INFO
	.align		4
.L_11:
        /*0028*/ 	.byte	0x04, 0x17
        /*002a*/ 	.short	(.L_13 - .L_12)
.L_12:
        /*002c*/ 	.word	0x00000000
        /*0030*/ 	.short	0x0003
        /*0032*/ 	.short	0x000c
        /*0034*/ 	.byte	0x00, 0xf0, 0x11, 0x00


	//----- nvinfo : EIATTR_KPARAM_INFO
	.align		4
.L_13:
        /*0038*/ 	.byte	0x04, 0x17
        /*003a*/ 	.short	(.L_15 - .L_14)
.L_14:
        /*003c*/ 	.word	0x00000000
        /*0040*/ 	.short	0x0002
        /*0042*/ 	.short	0x0008
        /*0044*/ 	.byte	0x00, 0xf0, 0x11, 0x00


	//----- nvinfo : EIATTR_KPARAM_INFO
	.align		4
.L_15:
        /*0048*/ 	.byte	0x04, 0x17
        /*004a*/ 	.short	(.L_17 - .L_16)
.L_16:
        /*004c*/ 	.word	0x00000000
        /*0050*/ 	.short	0x0001
        /*0052*/ 	.short	0x0004
        /*0054*/ 	.byte	0x00, 0xf0, 0x11, 0x00


	//----- nvinfo : EIATTR_KPARAM_INFO
	.align		4
.L_17:
        /*0058*/ 	.byte	0x04, 0x17
        /*005a*/ 	.short	(.L_19 - .L_18)
.L_18:
        /*005c*/ 	.word	0x00000000
        /*0060*/ 	.short	0x0000
        /*0062*/ 	.short	0x0000
        /*0064*/ 	.byte	0x00, 0xf0, 0x11, 0x00


	//----- nvinfo : EIATTR_SPARSE_MMA_MASK
	.align		4
.L_19:
        /*0068*/ 	.byte	0x03, 0x50
        /*006a*/ 	.short	0x0000


	//----- nvinfo : EIATTR_MAXREG_COUNT
	.align		4
        /*006c*/ 	.byte	0x03, 0x1b
        /*006e*/ 	.short	0x00ff


	//----- nvinfo : EIATTR_MERCURY_ISA_VERSION
	.align		4
        /*0070*/ 	.byte	0x03, 0x5f
        /*0072*/ 	.short	0x0101


	//----- nvinfo : EIATTR_VRC_CTA_INIT_COUNT
	.align		4
        /*0074*/ 	.byte	0x02, 0x4a
	.zero		1
	.zero		1


	//----- nvinfo : EIATTR_EXIT_INSTR_OFFSETS
	.align		4
        /*0078*/ 	.byte	0x04, 0x1c
        /*007a*/ 	.short	(.L_21 - .L_20)


	//   ....[0]....
.L_20:
        /*007c*/ 	.word	0x000000d0


	//   ....[1]....
        /*0080*/ 	.word	0x000003c0


	//   ....[2]....
        /*0084*/ 	.word	0x00000ba0


	//----- nvinfo : EIATTR_CBANK_PARAM_SIZE
	.align		4
.L_21:
        /*0088*/ 	.byte	0x03, 0x19
        /*008a*/ 	.short	0x0020


	//----- nvinfo : EIATTR_PARAM_CBANK
	.align		4
        /*008c*/ 	.byte	0x04, 0x0a
        /*008e*/ 	.short	(.L_23 - .L_22)
	.align		4
.L_22:
        /*0090*/ 	.word	index@(.nv.constant0._Z13unroll_KerneliiiiPfS_)
        /*0094*/ 	.short	0x0380
        /*0096*/ 	.short	0x0020


	//----- nvinfo : EIATTR_SW_WAR
	.align		4
.L_23:
        /*0098*/ 	.byte	0x04, 0x36
        /*009a*/ 	.short	(.L_25 - .L_24)
.L_24:
        /*009c*/ 	.word	0x00000008
.L_25:


//--------------------- .nv.callgraph             --------------------------
	.section	.nv.callgraph,"",@"SHT_CUDA_CALLGRAPH"
	.align	4
	.sectionentsize	8
	.align		4
        /*0000*/ 	.word	0x00000000
	.align		4
        /*0004*/ 	.word	0xffffffff
	.align		4
        /*0008*/ 	.word	0x00000000
	.align		4
        /*000c*/ 	.word	0xfffffffe
	.align		4
        /*0010*/ 	.word	0x00000000
	.align		4
        /*0014*/ 	.word	0xfffffffd
	.align		4
        /*0018*/ 	.word	0x00000000
	.align		4
        /*001c*/ 	.word	0xfffffffc


//--------------------- .text._Z13unroll_KerneliiiiPfS_ --------------------------
	.section	.text._Z13unroll_KerneliiiiPfS_,"ax",@progbits
	.align	128
        .global         _Z13unroll_KerneliiiiPfS_
        .type           _Z13unroll_KerneliiiiPfS_,@function
        .size           _Z13unroll_KerneliiiiPfS_,(.L_x_7 - _Z13unroll_KerneliiiiPfS_)
        .other          _Z13unroll_KerneliiiiPfS_,@"STO_CUDA_ENTRY STV_DEFAULT"
_Z13unroll_KerneliiiiPfS_:
.text._Z13unroll_KerneliiiiPfS_:
[----:B------:R-:W-:Y:S08]  /*0000*/  LDC R1, c[0x0][0x37c] ;  /* 0x0000df00ff017b82 */ /* 0x000ff00000000800 */
[----:B------:R-:W0:Y:S01]  /*0010*/  LDC.64 R4, c[0x0][0x388] ;  /* 0x0000e200ff047b82 */ /* 0x000e220000000a00 */
[----:B------:R-:W1:Y:S07]  /*0020*/  S2R R11, SR_TID.X ;  /* 0x00000000000b7919 */ /* 0x000e6e0000002100 */
[----:B------:R-:W2:Y:S08]  /*0030*/  LDC.64 R6, c[0x0][0x380] ;  /* 0x0000e000ff067b82 */ /* 0x000eb00000000a00 */
[----:B------:R-:W1:Y:S08]  /*0040*/  S2UR UR4, SR_CTAID.X ;  /* 0x00000000000479c3 */ /* 0x000e700000002500 */
[----:B------:R-:W1:Y:S01]  /*0050*/  LDC R2, c[0x0][0x360] ;  /* 0x0000d800ff027b82 */ /* 0x000e620000000800 */
[----:B0-----:R-:W-:-:S02]  /*0060*/  IMAD.IADD R9, R4, 0x1, -R5 ;  /* 0x0000000104097824 */ /* 0x001fc400078e0a05 */
[----:B--2---:R-:W-:-:S04]  /*0070*/  IMAD.IADD R0, R7, 0x1, -R5 ;  /* 0x0000000107007824 */ /* 0x004fc800078e0a05 */
[----:B------:R-:W-:-:S05]  /*0080*/  IMAD R3, R0, R9, R9 ;  /* 0x0000000900037224 */ /* 0x000fca00078e0209 */
[----:B------:R-:W-:-:S05]  /*0090*/  IADD3 R7, PT, PT, R0, R3, RZ ;  /* 0x0000000300077210 */ /* 0x000fca0007ffe0ff */
[----:B------:R-:W-:Y:S02]  /*00a0*/  IMAD R0, R7, R6, R6 ;  /* 0x0000000607007224 */ /* 0x000fe400078e0206 */
[----:B-1----:R-:W-:-:S05]  /*00b0*/  IMAD R3, R2, UR4, R11 ;  /* 0x0000000402037c24 */ /* 0x002fca000f8e020b */
[----:B------:R-:W-:-:S13]  /*00c0*/  ISETP.GE.AND P0, PT, R3, R0, PT ;  /* 0x000000000300720c */ /* 0x000fda0003f06270 */
[----:B------:R-:W-:Y:S05]  /*00d0*/  @P0 EXIT ;  /* 0x000000000000094d */ /* 0x000fea0003800000 */
[----:B------:R-:W-:Y:S01]  /*00e0*/  VIADD R4, R7, 0x1 ;  /* 0x0000000107047836 */ /* 0x000fe20000000000 */
[----:B------:R-:W-:Y:S01]  /*00f0*/  IABS R10, R3 ;  /* 0x00000003000a7213 */ /* 0x000fe20000000000 */
[----:B------:R-:W-:Y:S01]  /*0100*/  VIADD R2, R9, 0x1 ;  /* 0x0000000109027836 */ /* 0x000fe20000000000 */
[----:B------:R-:W-:Y:S02]  /*0110*/  ISETP.GE.AND P2, PT, R3, RZ, PT ;  /* 0x000000ff0300720c */ /* 0x000fe40003f46270 */
[----:B------:R-:W-:Y:S02]  /*0120*/  IABS R11, R4 ;  /* 0x00000004000b7213 */ /* 0x000fe40000000000 */
[----:B------:R-:W-:Y:S02]  /*0130*/  IABS R12, R2 ;  /* 0x00000002000c7213 */ /* 0x000fe40000000000 */
[----:B------:R-:W0:Y:S08]  /*0140*/  I2F.RP R8, R11 ;  /* 0x0000000b00087306 */ /* 0x000e300000209400 */
[----:B0-----:R-:W0:Y:S02]  /*0150*/  MUFU.RCP R8, R8 ;  /* 0x0000000800087308 */ /* 0x001e240000001000 */
[----:B0-----:R-:W-:-:S06]  /*0160*/  VIADD R6, R8, 0xffffffe ;  /* 0x0ffffffe08067836 */ /* 0x001fcc0000000000 */
[----:B------:R0:W1:Y:S02]  /*0170*/  F2I.FTZ.U32.TRUNC.NTZ R7, R6 ;  /* 0x0000000600077305 */ /* 0x000064000021f000 */
[----:B0-----:R-:W-:Y:S01]  /*0180*/  HFMA2 R6, -RZ, RZ, 0, 0 ;  /* 0x00000000ff067431 */ /* 0x001fe200000001ff */
[----:B-1----:R-:W-:-:S05]  /*0190*/  IADD3 R0, PT, PT, RZ, -R7, RZ ;  /* 0x80000007ff007210 */ /* 0x002fca0007ffe0ff */
[----:B------:R-:W-:Y:S02]  /*01a0*/  IMAD R9, R0, R11, RZ ;  /* 0x0000000b00097224 */ /* 0x000fe400078e02ff */
[----:B------:R-:W-:Y:S01]  /*01b0*/  IMAD.MOV.U32 R0, RZ, RZ, R12 ;  /* 0x000000ffff007224 */ /* 0x000fe200078e000c */
[----:B------:R-:W-:Y:S01]  /*01c0*/  IABS R12, R4 ;  /* 0x00000004000c7213 */ /* 0x000fe20000000000 */
[----:B------:R-:W-:Y:S02]  /*01d0*/  IMAD.HI.U32 R7, R7, R9, R6 ;  /* 0x0000000907077227 */ /* 0x000fe400078e0006 */
[----:B------:R-:W0:Y:S02]  /*01e0*/  I2F.RP R8, R0 ;  /* 0x0000000000087306 */ /* 0x000e240000209400 */
[----:B------:R-:W-:Y:S02]  /*01f0*/  IMAD.MOV.U32 R6, RZ, RZ, R10 ;  /* 0x000000ffff067224 */ /* 0x000fe400078e000a */
[----:B------:R-:W-:-:S02]  /*0200*/  IMAD.MOV R9, RZ, RZ, -R12 ;  /* 0x000000ffff097224 */ /* 0x000fc400078e0a0c */
[----:B------:R-:W-:-:S04]  /*0210*/  IMAD.HI.U32 R7, R7, R6, RZ ;  /* 0x0000000607077227 */ /* 0x000fc800078e00ff */
[----:B------:R-:W-:-:S05]  /*0220*/  IMAD R6, R7, R9, R6 ;  /* 0x0000000907067224 */ /* 0x000fca00078e0206 */
[----:B------:R-:W-:Y:S01]  /*0230*/  ISETP.GT.U32.AND P0, PT, R11, R6, PT ;  /* 0x000000060b00720c */ /* 0x000fe20003f04070 */
[----:B0-----:R-:W0:-:S12]  /*0240*/  MUFU.RCP R8, R8 ;  /* 0x0000000800087308 */ /* 0x001e180000001000 */
[----:B------:R-:W-:Y:S02]  /*0250*/  @!P0 IADD3 R6, PT, PT, R6, -R11, RZ ;  /* 0x8000000b06068210 */ /* 0x000fe40007ffe0ff */
[----:B------:R-:W-:Y:S02]  /*0260*/  ISETP.NE.AND P0, PT, R4, RZ, PT ;  /* 0x000000ff0400720c */ /* 0x000fe40003f05270 */
[----:B------:R-:W-:Y:S01]  /*0270*/  ISETP.GT.U32.AND P1, PT, R11, R6, PT ;  /* 0x000000060b00720c */ /* 0x000fe20003f24070 */
[----:B0-----:R-:W-:-:S06]  /*0280*/  VIADD R7, R8, 0xffffffe ;  /* 0x0ffffffe08077836 */ /* 0x001fcc0000000000 */
[----:B------:R-:W0:Y:S06]  /*0290*/  F2I.FTZ.U32.TRUNC.NTZ R7, R7 ;  /* 0x0000000700077305 */ /* 0x000e2c000021f000 */
[----:B------:R-:W-:Y:S01]  /*02a0*/  @!P1 IMAD.IADD R6, R6, 0x1, -R11 ;  /* 0x0000000106069824 */ /* 0x000fe200078e0a0b */
[----:B------:R-:W-:-:S04]  /*02b0*/  ISETP.GE.AND P1, PT, R5, 0x1, PT ;  /* 0x000000010500780c */ /* 0x000fc80003f26270 */
[----:B------:R-:W-:Y:S02]  /*02c0*/  MOV R9, R6 ;  /* 0x0000000600097202 */ /* 0x000fe40000000f00 */
[----:B------:R-:W-:Y:S01]  /*02d0*/  IABS R6, R2 ;  /* 0x0000000200067213 */ /* 0x000fe20000000000 */
[----:B0-----:R-:W-:Y:S02]  /*02e0*/  IMAD.MOV R3, RZ, RZ, -R7 ;  /* 0x000000ffff037224 */ /* 0x001fe400078e0a07 */
[----:B------:R-:W-:Y:S01]  /*02f0*/  @!P2 IMAD.MOV R9, RZ, RZ, -R9 ;  /* 0x000000ffff09a224 */ /* 0x000fe200078e0a09 */
[----:B------:R-:W-:Y:S01]  /*0300*/  @!P0 LOP3.LUT R9, RZ, R4, RZ, 0x33, !PT ;  /* 0x00000004ff098212 */ /* 0x000fe200078e33ff */
[----:B------:R-:W-:Y:S01]  /*0310*/  IMAD R3, R3, R0, RZ ;  /* 0x0000000003037224 */ /* 0x000fe200078e02ff */
[----:B------:R-:W-:Y:S01]  /*0320*/  IADD3 R8, PT, PT, RZ, -R6, RZ ;  /* 0x80000006ff087210 */ /* 0x000fe20007ffe0ff */
[----:B------:R-:W-:Y:S01]  /*0330*/  IMAD.MOV.U32 R6, RZ, RZ, RZ ;  /* 0x000000ffff067224 */ /* 0x000fe200078e00ff */
[----:B------:R-:W-:-:S03]  /*0340*/  IABS R4, R9 ;  /* 0x0000000900047213 */ /* 0x000fc60000000000 */
[----:B------:R-:W-:-:S04]  /*0350*/  IMAD.HI.U32 R6, R7, R3, R6 ;  /* 0x0000000307067227 */ /* 0x000fc800078e0006 */
[----:B------:R-:W-:Y:S01]  /*0360*/  IMAD.MOV.U32 R3, RZ, RZ, R4 ;  /* 0x000000ffff037224 */ /* 0x000fe200078e0004 */
[----:B------:R-:W-:-:S03]  /*0370*/  MOV R4, R8 ;  /* 0x0000000800047202 */ /* 0x000fc60000000f00 */
[----:B------:R-:W-:-:S04]  /*0380*/  IMAD.HI.U32 R6, R6, R3, RZ ;  /* 0x0000000306067227 */ /* 0x000fc800078e00ff */
[----:B------:R-:W-:-:S05]  /*0390*/  IMAD R3, R6, R4, R3 ;  /* 0x0000000406037224 */ /* 0x000fca00078e0203 */
[----:B------:R-:W-:-:S13]  /*03a0*/  ISETP.GT.U32.AND P0, PT, R0, R3, PT ;  /* 0x000000030000720c */ /* 0x000fda0003f04070 */
[----:B------:R-:W-:Y:S01]  /*03b0*/  @!P0 IMAD.IADD R3, R3, 0x1, -R0 ;  /* 0x0000000103038824 */ /* 0x000fe200078e0a00 */
[----:B------:R-:W-:Y:S06]  /*03c0*/  @!P1 EXIT ;  /* 0x000000000000994d */ /* 0x000fec0003800000 */
[----:B------:R-:W-:Y:S01]  /*03d0*/  ISETP.GT.U32.AND P0, PT, R0, R3, PT ;  /* 0x000000030000720c */ /* 0x000fe20003f04070 */
[----:B------:R-:W0:Y:S01]  /*03e0*/  LDC.64 R6, c[0x0][0x398] ;  /* 0x0000e600ff067b82 */ /* 0x000e220000000a00 */
[----:B------:R-:W1:Y:S01]  /*03f0*/  LDCU.64 UR6, c[0x0][0x390] ;  /* 0x00007200ff0677ac */ /* 0x000e620008000a00 */
[----:B------:R-:W-:Y:S02]  /*0400*/  ISETP.GE.AND P2, PT, R9, RZ, PT ;  /* 0x000000ff0900720c */ /* 0x000fe40003f46270 */
[----:B------:R-:W-:Y:S01]  /*0410*/  ISETP.NE.AND P1, PT, R2, RZ, PT ;  /* 0x000000ff0200720c */ /* 0x000fe20003f25270 */
[----:B------:R-:W2:Y:S01]  /*0420*/  LDCU.64 UR8, c[0x0][0x358] ;  /* 0x00006b00ff0877ac */ /* 0x000ea20008000a00 */
[C---:B------:R-:W-:Y:S02]  /*0430*/  LOP3.LUT R11, R5.reuse, 0xf, RZ, 0xc0, !PT ;  /* 0x0000000f050b7812 */ /* 0x040fe400078ec0ff */
[----:B------:R-:W-:Y:S01]  /*0440*/  LOP3.LUT R12, R5, 0x7, RZ, 0xc0, !PT ;  /* 0x00000007050c7812 */ /* 0x000fe200078ec0ff */
[----:B------:R-:W-:Y:S01]  /*0450*/  UMOV UR4, URZ ;  /* 0x000000ff00047c82 */ /* 0x000fe20008000000 */
[----:B------:R-:W-:-:S02]  /*0460*/  IADD3 R4, PT, PT, R11, -0x1, RZ ;  /* 0xffffffff0b047810 */ /* 0x000fc40007ffe0ff */
[----:B------:R-:W-:Y:S02]  /*0470*/  @!P0 IMAD.IADD R3, R3, 0x1, -R0 ;  /* 0x0000000103038824 */ /* 0x000fe400078e0a00 */
[----:B------:R-:W-:Y:S02]  /*0480*/  ISETP.GE.U32.AND P0, PT, R4, 0x7, PT ;  /* 0x000000070400780c */ /* 0x000fe40003f06070 */
[----:B------:R-:W-:Y:S01]  /*0490*/  IMAD.MOV.U32 R0, RZ, RZ, R3 ;  /* 0x000000ffff007224 */ /* 0x000fe200078e0003 */
[C---:B------:R-:W-:Y:S01]  /*04a0*/  LOP3.LUT R4, R5.reuse, 0x7ffffff0, RZ, 0xc0, !PT ;  /* 0x7ffffff005047812 */ /* 0x040fe200078ec0ff */
[----:B------:R-:W-:Y:S01]  /*04b0*/  VIADD R3, R12, 0xffffffff ;  /* 0xffffffff0c037836 */ /* 0x000fe20000000000 */
[----:B-1----:R-:W-:Y:S01]  /*04c0*/  UIADD3 UR5, UP0, UPT, UR6, 0x20, URZ ;  /* 0x0000002006057890 */ /* 0x002fe2000ff1e0ff */
[----:B------:R-:W-:Y:S02]  /*04d0*/  LOP3.LUT R5, R5, 0x3, RZ, 0xc0, !PT ;  /* 0x0000000305057812 */ /* 0x000fe400078ec0ff */
[----:B------:R-:W-:Y:S01]  /*04e0*/  @!P2 IADD3 R0, PT, PT, -R0, RZ, RZ ;  /* 0x000000ff0000a210 */ /* 0x000fe20007ffe1ff */
[----:B------:R-:W-:Y:S01]  /*04f0*/  UIADD3.X UR6, UPT, UPT, URZ, UR7, URZ, UP0, !UPT ;  /* 0x00000007ff067290 */ /* 0x000fe200087fe4ff */
[----:B------:R-:W-:-:S02]  /*0500*/  ISETP.GE.U32.AND P2, PT, R3, 0x3, PT ;  /* 0x000000030300780c */ /* 0x000fc40003f46070 */
[----:B------:R-:W-:Y:S01]  /*0510*/  @!P1 LOP3.LUT R0, RZ, R2, RZ, 0x33, !PT ;  /* 0x00000002ff009212 */ /* 0x000fe200078e33ff */
[----:B0-----:R-:W-:-:S04]  /*0520*/  IMAD.WIDE R2, R9, 0x4, R6 ;  /* 0x0000000409027825 */ /* 0x001fc800078e0206 */
[----:B--2---:R-:W-:-:S07]  /*0530*/  IMAD.MOV R6, RZ, RZ, -R4 ;  /* 0x000000ffff067224 */ /* 0x004fce00078e0a04 */
.L_x_5:
[----:B0-----:R-:W0:Y:S01]  /*0540*/  LDCU UR7, c[0x0][0x38c] ;  /* 0x00007180ff0777ac */ /* 0x001e220008000800 */
[----:B-1-3--:R-:W-:Y:S01]  /*0550*/  IMAD.MOV.U32 R7, RZ, RZ, RZ ;  /* 0x000000ffff077224 */ /* 0x00afe200078e00ff */
[----:B------:R-:W-:Y:S02]  /*0560*/  UIADD3 UR4, UPT, UPT, UR4, 0x1, URZ ;  /* 0x0000000104047890 */ /* 0x000fe4000fffe0ff */
[----:B0-----:R-:W-:Y:S02]  /*0570*/  UISETP.GE.U32.AND UP0, UPT, UR7, 0x10, UPT ;  /* 0x000000100700788c */ /* 0x001fe4000bf06070 */
[----:B------:R-:W-:-:S07]  /*0580*/  UISETP.NE.AND UP1, UPT, UR4, UR7, UPT ;  /* 0x000000070400728c */ /* 0x000fce000bf25270 */
[----:B--2-4-:R-:W-:Y:S05]  /*0590*/  BRA.U !UP0, `(.L_x_0) ;  /* 0x0000000108a87547 */ /* 0x014fea000b800000 */
[----:B------:R-:W-:Y:S01]  /*05a0*/  MOV R7, R0 ;  /* 0x0000000000077202 */ /* 0x000fe20000000f00 */
[----:B------:R-:W-:-:S07]  /*05b0*/  IMAD.MOV.U32 R10, RZ, RZ, R6 ;  /* 0x000000ffff0a7224 */ /* 0x000fce00078e0006 */
.L_x_1:
[----:B------:R-:W-:Y:S01]  /*05c0*/  MOV R9, UR6 ;  /* 0x0000000600097c02 */ /* 0x000fe20008000f00 */
[----:B------:R-:W-:-:S04]  /*05d0*/  IMAD.U32 R8, RZ, RZ, UR5 ;  /* 0x00000005ff087e24 */ /* 0x000fc8000f8e00ff */
[----:B------:R-:W-:-:S05]  /*05e0*/  IMAD.WIDE R8, R7, 0x4, R8 ;  /* 0x0000000407087825 */ /* 0x000fca00078e0208 */
[----:B----4-:R-:W2:Y:S04]  /*05f0*/  LDG.E R13, desc[UR8][R8.64+-0x20] ;  /* 0xffffe008080d7981 */ /* 0x010ea8000c1e1900 */
[----:B--2---:R0:W-:Y:S04]  /*0600*/  STG.E desc[UR8][R2.64], R13 ;  /* 0x0000000d02007986 */ /* 0x0041e8000c101908 */
[----:B------:R-:W2:Y:S04]  /*0610*/  LDG.E R15, desc[UR8][R8.64+-0x1c] ;  /* 0xffffe408080f7981 */ /* 0x000ea8000c1e1900 */
[----:B--2---:R1:W-:Y:S04]  /*0620*/  STG.E desc[UR8][R2.64], R15 ;  /* 0x0000000f02007986 */ /* 0x0043e8000c101908 */
[----:B------:R-:W2:Y:S04]  /*0630*/  LDG.E R17, desc[UR8][R8.64+-0x18] ;  /* 0xffffe80808117981 */ /* 0x000ea8000c1e1900 */
[----:B--2---:R2:W-:Y:S04]  /*0640*/  STG.E desc[UR8][R2.64], R17 ;  /* 0x0000001102007986 */ /* 0x0045e8000c101908 */
[----:B------:R-:W3:Y:S04]  /*0650*/  LDG.E R19, desc[UR8][R8.64+-0x14] ;  /* 0xffffec0808137981 */ /* 0x000ee8000c1e1900 */
[----:B---3--:R3:W-:Y:S04]  /*0660*/  STG.E desc[UR8][R2.64], R19 ;  /* 0x0000001302007986 */ /* 0x0087e8000c101908 */
[----:B------:R-:W4:Y:S04]  /*0670*/  LDG.E R21, desc[UR8][R8.64+-0x10] ;  /* 0xfffff00808157981 */ /* 0x000f28000c1e1900 */
[----:B----4-:R4:W-:Y:S04]  /*0680*/  STG.E desc[UR8][R2.64], R21 ;  /* 0x0000001502007986 */ /* 0x0109e8000c101908 */
[----:B------:R-:W5:Y:S04]  /*0690*/  LDG.E R23, desc[UR8][R8.64+-0xc] ;  /* 0xfffff40808177981 */ /* 0x000f68000c1e1900 */
[----:B-----5:R5:W-:Y:S04]  /*06a0*/  STG.E desc[UR8][R2.64], R23 ;  /* 0x0000001702007986 */ /* 0x020be8000c101908 */
[----:B0-----:R-:W2:Y:S04]  /*06b0*/  LDG.E R13, desc[UR8][R8.64+-0x8] ;  /* 0xfffff808080d7981 */ /* 0x001ea8000c1e1900 */
[----:B--2---:R0:W-:Y:S04]  /*06c0*/  STG.E desc[UR8][R2.64], R13 ;  /* 0x0000000d02007986 */ /* 0x0041e8000c101908 */
[----:B-1----:R-:W2:Y:S04]  /*06d0*/  LDG.E R15, desc[UR8][R8.64+-0x4] ;  /* 0xfffffc08080f7981 */ /* 0x002ea8000c1e1900 */
[----:B--2---:R1:W-:Y:S04]  /*06e0*/  STG.E desc[UR8][R2.64], R15 ;  /* 0x0000000f02007986 */ /* 0x0043e8000c101908 */
[----:B------:R-:W2:Y:S04]  /*06f0*/  LDG.E R17, desc[UR8][R8.64] ;  /* 0x0000000808117981 */ /* 0x000ea8000c1e1900 */
[----:B--2---:R2:W-:Y:S04]  /*0700*/  STG.E desc[UR8][R2.64], R17 ;  /* 0x0000001102007986 */ /* 0x0045e8000c101908 */
[----:B---3--:R-:W3:Y:S04]  /*0710*/  LDG.E R19, desc[UR8][R8.64+0x4] ;  /* 0x0000040808137981 */ /* 0x008ee8000c1e1900 */
[----:B---3--:R3:W-:Y:S04]  /*0720*/  STG.E desc[UR8][R2.64], R19 ;  /* 0x0000001302007986 */ /* 0x0087e8000c101908 */
[----:B----4-:R-:W4:Y:S04]  /*0730*/  LDG.E R21, desc[UR8][R8.64+0x8] ;  /* 0x0000080808157981 */ /* 0x010f28000c1e1900 */
[----:B----4-:R4:W-:Y:S04]  /*0740*/  STG.E desc[UR8][R2.64], R21 ;  /* 0x0000001502007986 */ /* 0x0109e8000c101908 */
[----:B-----5:R-:W5:Y:S04]  /*0750*/  LDG.E R23, desc[UR8][R8.64+0xc] ;  /* 0x00000c0808177981 */ /* 0x020f68000c1e1900 */
[----:B-----5:R4:W-:Y:S04]  /*0760*/  STG.E desc[UR8][R2.64], R23 ;  /* 0x0000001702007986 */ /* 0x0209e8000c101908 */
[----:B0-----:R-:W5:Y:S04]  /*0770*/  LDG.E R13, desc[UR8][R8.64+0x10] ;  /* 0x00001008080d7981 */ /* 0x001f68000c1e1900 */
[----:B-----5:R4:W-:Y:S04]  /*0780*/  STG.E desc[UR8][R2.64], R13 ;  /* 0x0000000d02007986 */ /* 0x0209e8000c101908 */
[----:B-1----:R-:W5:Y:S04]  /*0790*/  LDG.E R15, desc[UR8][R8.64+0x14] ;  /* 0x00001408080f7981 */ /* 0x002f68000c1e1900 */
[----:B-----5:R4:W-:Y:S04]  /*07a0*/  STG.E desc[UR8][R2.64], R15 ;  /* 0x0000000f02007986 */ /* 0x0209e8000c101908 */
[----:B--2---:R-:W2:Y:S01]  /*07b0*/  LDG.E R17, desc[UR8][R8.64+0x18] ;  /* 0x0000180808117981 */ /* 0x004ea2000c1e1900 */
[----:B------:R-:W-:-:S05]  /*07c0*/  VIADD R10, R10, 0x10 ;  /* 0x000000100a0a7836 */ /* 0x000fca0000000000 */
[----:B------:R-:W-:Y:S01]  /*07d0*/  ISETP.NE.AND P1, PT, R10, RZ, PT ;  /* 0x000000ff0a00720c */ /* 0x000fe20003f25270 */
[----:B--2---:R4:W-:Y:S04]  /*07e0*/  STG.E desc[UR8][R2.64], R17 ;  /* 0x0000001102007986 */ /* 0x0049e8000c101908 */
[----:B---3--:R-:W2:Y:S01]  /*07f0*/  LDG.E R19, desc[UR8][R8.64+0x1c] ;  /* 0x00001c0808137981 */ /* 0x008ea2000c1e1900 */
[----:B------:R-:W-:-:S03]  /*0800*/  IADD3 R7, PT, PT, R7, 0x10, RZ ;  /* 0x0000001007077810 */ /* 0x000fc60007ffe0ff */
[----:B--2---:R4:W-:Y:S04]  /*0810*/  STG.E desc[UR8][R2.64], R19 ;  /* 0x0000001302007986 */ /* 0x0049e8000c101908 */
[----:B------:R-:W-:Y:S05]  /*0820*/  @P1 BRA `(.L_x_1) ;  /* 0xfffffffc00641947 */ /* 0x000fea000383ffff */
[----:B------:R-:W-:-:S07]  /*0830*/  IMAD.MOV.U32 R7, RZ, RZ, R4 ;  /* 0x000000ffff077224 */ /* 0x000fce00078e0004 */
.L_x_0:
[----:B------:R-:W-:-:S13]  /*0840*/  ISETP.NE.AND P1, PT, R11, RZ, PT ;  /* 0x000000ff0b00720c */ /* 0x000fda0003f25270 */
[----:B------:R-:W-:Y:S05]  /*0850*/  @!P1 BRA `(.L_x_2) ;  /* 0x0000000000cc9947 */ /* 0x000fea0003800000 */
[----:B------:R-:W-:Y:S01]  /*0860*/  ISETP.NE.AND P1, PT, R12, RZ, PT ;  /* 0x000000ff0c00720c */ /* 0x000fe20003f25270 */
[----:B------:R-:W-:-:S12]  /*0870*/  @!P0 BRA `(.L_x_3) ;  /* 0x0000000000508947 */ /* 0x000fd80003800000 */
[----:B------:R-:W0:Y:S01]  /*0880*/  LDC.64 R8, c[0x0][0x390] ;  /* 0x0000e400ff087b82 */ /* 0x000e220000000a00 */
[----:B----4-:R-:W-:-:S05]  /*0890*/  IADD3 R13, PT, PT, R0, R7, RZ ;  /* 0x00000007000d7210 */ /* 0x010fca0007ffe0ff */
[----:B0-----:R-:W-:-:S05]  /*08a0*/  IMAD.WIDE R8, R13, 0x4, R8 ;  /* 0x000000040d087825 */ /* 0x001fca00078e0208 */
[----:B------:R-:W2:Y:S04]  /*08b0*/  LDG.E R13, desc[UR8][R8.64] ;  /* 0x00000008080d7981 */ /* 0x000ea8000c1e1900 */
[----:B--2---:R0:W-:Y:S04]  /*08c0*/  STG.E desc[UR8][R2.64], R13 ;  /* 0x0000000d02007986 */ /* 0x0041e8000c101908 */
[----:B------:R-:W2:Y:S04]  /*08d0*/  LDG.E R15, desc[UR8][R8.64+0x4] ;  /* 0x00000408080f7981 */ /* 0x000ea8000c1e1900 */
[----:B--2---:R1:W-:Y:S04]  /*08e0*/  STG.E desc[UR8][R2.64], R15 ;  /* 0x0000000f02007986 */ /* 0x0043e8000c101908 */
[----:B------:R-:W2:Y:S04]  /*08f0*/  LDG.E R17, desc[UR8][R8.64+0x8] ;  /* 0x0000080808117981 */ /* 0x000ea8000c1e1900 */
[----:B--2---:R2:W-:Y:S04]  /*0900*/  STG.E desc[UR8][R2.64], R17 ;  /* 0x0000001102007986 */ /* 0x0045e8000c101908 */
[----:B------:R-:W3:Y:S04]  /*0910*/  LDG.E R19, desc[UR8][R8.64+0xc] ;  /* 0x00000c0808137981 */ /* 0x000ee8000c1e1900 */
[----:B---3--:R2:W-:Y:S04]  /*0920*/  STG.E desc[UR8][R2.64], R19 ;  /* 0x0000001302007986 */ /* 0x0085e8000c101908 */
[----:B------:R-:W3:Y:S04]  /*0930*/  LDG.E R21, desc[UR8][R8.64+0x10] ;  /* 0x0000100808157981 */ /* 0x000ee8000c1e1900 */
[----:B---3--:R2:W-:Y:S04]  /*0940*/  STG.E desc[UR8][R2.64], R21 ;  /* 0x0000001502007986 */ /* 0x0085e8000c101908 */
[----:B------:R-:W3:Y:S04]  /*0950*/  LDG.E R23, desc[UR8][R8.64+0x14] ;  /* 0x0000140808177981 */ /* 0x000ee8000c1e1900 */
[----:B---3--:R2:W-:Y:S04]  /*0960*/  STG.E desc[UR8][R2.64], R23 ;  /* 0x0000001702007986 */ /* 0x0085e8000c101908 */
[----:B0-----:R-:W3:Y:S04]  /*0970*/  LDG.E R13, desc[UR8][R8.64+0x18] ;  /* 0x00001808080d7981 */ /* 0x001ee8000c1e1900 */
[----:B---3--:R2:W-:Y:S04]  /*0980*/  STG.E desc[UR8][R2.64], R13 ;  /* 0x0000000d02007986 */ /* 0x0085e8000c101908 */
[----:B-1----:R-:W3:Y:S01]  /*0990*/  LDG.E R15, desc[UR8][R8.64+0x1c] ;  /* 0x00001c08080f7981 */ /* 0x002ee2000c1e1900 */
[----:B------:R-:W-:-:S03]  /*09a0*/  VIADD R7, R7, 0x8 ;  /* 0x0000000807077836 */ /* 0x000fc60000000000 */
[----:B---3--:R2:W-:Y:S04]  /*09b0*/  STG.E desc[UR8][R2.64], R15 ;  /* 0x0000000f02007986 */ /* 0x0085e8000c101908 */
.L_x_3:
[----:B------:R-:W-:Y:S05]  /*09c0*/  @!P1 BRA `(.L_x_2) ;  /* 0x0000000000709947 */ /* 0x000fea0003800000 */
[----:B------:R-:W-:Y:S01]  /*09d0*/  ISETP.NE.AND P1, PT, R5, RZ, PT ;  /* 0x000000ff0500720c */ /* 0x000fe20003f25270 */
[----:B------:R-:W-:-:S12]  /*09e0*/  @!P2 BRA `(.L_x_4) ;  /* 0x000000000030a947 */ /* 0x000fd80003800000 */
[----:B------:R-:W0:Y:S01]  /*09f0*/  LDC.64 R8, c[0x0][0x390] ;  /* 0x0000e400ff087b82 */ /* 0x000e220000000a00 */
[----:B--2-4-:R-:W-:-:S05]  /*0a00*/  IADD3 R13, PT, PT, R0, R7, RZ ;  /* 0x00000007000d7210 */ /* 0x014fca0007ffe0ff */
[----:B0-----:R-:W-:-:S05]  /*0a10*/  IMAD.WIDE R8, R13, 0x4, R8 ;  /* 0x000000040d087825 */ /* 0x001fca00078e0208 */
[----:B------:R-:W2:Y:S04]  /*0a20*/  LDG.E R13, desc[UR8][R8.64] ;  /* 0x00000008080d7981 */ /* 0x000ea8000c1e1900 */
[----:B--2---:R0:W-:Y:S04]  /*0a30*/  STG.E desc[UR8][R2.64], R13 ;  /* 0x0000000d02007986 */ /* 0x0041e8000c101908 */
[----:B------:R-:W2:Y:S04]  /*0a40*/  LDG.E R15, desc[UR8][R8.64+0x4] ;  /* 0x00000408080f7981 */ /* 0x000ea8000c1e1900 */
[----:B--2---:R0:W-:Y:S04]  /*0a50*/  STG.E desc[UR8][R2.64], R15 ;  /* 0x0000000f02007986 */ /* 0x0041e8000c101908 */
[----:B------:R-:W2:Y:S04]  /*0a60*/  LDG.E R17, desc[UR8][R8.64+0x8] ;  /* 0x0000080808117981 */ /* 0x000ea8000c1e1900 */
[----:B--2---:R0:W-:Y:S04]  /*0a70*/  STG.E desc[UR8][R2.64], R17 ;  /* 0x0000001102007986 */ /* 0x0041e8000c101908 */
[----:B------:R-:W2:Y:S01]  /*0a80*/  LDG.E R19, desc[UR8][R8.64+0xc] ;  /* 0x00000c0808137981 */ /* 0x000ea2000c1e1900 */
[----:B------:R-:W-:-:S03]  /*0a90*/  VIADD R7, R7, 0x4 ;  /* 0x0000000407077836 */ /* 0x000fc60000000000 */
[----:B--2---:R0:W-:Y:S04]  /*0aa0*/  STG.E desc[UR8][R2.64], R19 ;  /* 0x0000001302007986 */ /* 0x0041e8000c101908 */
.L_x_4:
[----:B------:R-:W-:Y:S05]  /*0ab0*/  @!P1 BRA `(.L_x_2) ;  /* 0x0000000000349947 */ /* 0x000fea0003800000 */
[----:B------:R-:W1:Y:S01]  /*0ac0*/  LDC.64 R8, c[0x0][0x390] ;  /* 0x0000e400ff087b82 */ /* 0x000e620000000a00 */
[----:B------:R-:W-:-:S05]  /*0ad0*/  IADD3 R7, PT, PT, R0, R7, RZ ;  /* 0x0000000700077210 */ /* 0x000fca0007ffe0ff */
[----:B-1----:R-:W-:-:S05]  /*0ae0*/  IMAD.WIDE R8, R7, 0x4, R8 ;  /* 0x0000000407087825 */ /* 0x002fca00078e0208 */
[----:B------:R-:W3:Y:S01]  /*0af0*/  LDG.E R7, desc[UR8][R8.64] ;  /* 0x0000000808077981 */ /* 0x000ee2000c1e1900 */
[----:B------:R-:W-:-:S03]  /*0b00*/  ISETP.NE.AND P1, PT, R5, 0x1, PT ;  /* 0x000000010500780c */ /* 0x000fc60003f25270 */
[----:B---3--:R1:W-:Y:S10]  /*0b10*/  STG.E desc[UR8][R2.64], R7 ;  /* 0x0000000702007986 */ /* 0x0083f4000c101908 */
[----:B------:R-:W-:Y:S05]  /*0b20*/  @!P1 BRA `(.L_x_2) ;  /* 0x0000000000189947 */ /* 0x000fea0003800000 */
[----:B-1----:R-:W3:Y:S01]  /*0b30*/  LDG.E R7, desc[UR8][R8.64+0x4] ;  /* 0x0000040808077981 */ /* 0x002ee2000c1e1900 */
[----:B------:R-:W-:-:S03]  /*0b40*/  ISETP.NE.AND P1, PT, R5, 0x2, PT ;  /* 0x000000020500780c */ /* 0x000fc60003f25270 */
[----:B---3--:R3:W-:Y:S10]  /*0b50*/  STG.E desc[UR8][R2.64], R7 ;  /* 0x0000000702007986 */ /* 0x0087f4000c101908 */
[----:B------:R-:W-:Y:S05]  /*0b60*/  @!P1 BRA `(.L_x_2) ;  /* 0x0000000000089947 */ /* 0x000fea0003800000 */
[----:B------:R-:W5:Y:S04]  /*0b70*/  LDG.E R9, desc[UR8][R8.64+0x8] ;  /* 0x0000080808097981 */ /* 0x000f68000c1e1900 */
[----:B-----5:R1:W-:Y:S02]  /*0b80*/  STG.E desc[UR8][R2.64], R9 ;  /* 0x0000000902007986 */ /* 0x0203e4000c101908 */
.L_x_2:
[----:B------:R-:W-:Y:S05]  /*0b90*/  BRA.U UP1, `(.L_x_5) ;  /* 0xfffffff901687547 */ /* 0x000fea000b83ffff */
[----:B------:R-:W-:Y:S05]  /*0ba0*/  EXIT ;  /* 0x000000000000794d */ /* 0x000fea0003800000 */
.L_x_6:
[----:B------:R-:W-:-:S00]  /*0bb0*/  BRA `(.L_x_6) ;  /* 0xfffffffc00fc7947 */ /* 0x000fc0000383ffff */
[----:B------:R-:W-:-:S00]  /*0bc0*/  NOP ;  /* 0x0000000000007918 */ /* 0x000fc00000000000 */
        /* <DEDUP_REMOVED lines=11> */
.L_x_7:


//--------------------- .nv.shared.reserved.0     --------------------------
	.section	.nv.shared.reserved.0,"aw",@nobits
	.weak		__nv_reservedSMEM_offset_0_alias
	.size		__nv_reservedSMEM_offset_0_alias, 0, 64
	.other		__nv_reservedSMEM_offset_0_alias,@"STO_CUDA_RESERVED_SHARED STV_DEFAULT"
__nv_reservedSMEM_offset_0_alias:
	.zero		0
	.zero		64


//--------------------- .nv.constant0._Z13unroll_KerneliiiiPfS_ --------------------------
	.section	.nv.constant0._Z13unroll_KerneliiiiPfS_,"a",@progbits
	.sectionflags	@""
	.align	4
.nv.constant0._Z13unroll_KerneliiiiPfS_:
	.zero		928


//--------------------- SYMBOLS --------------------------

	.type		.nv.reservedSmem.offset0,@object
	.size		.nv.reservedSmem.offset0,0x4
